	.headerflags	@"EF_CUDA_TEXMODE_UNIFIED EF_CUDA_64BIT_ADDRESS EF_CUDA_ACCELERATORS EF_CUDA_SM90 EF_CUDA_VIRTUAL_SM(EF_CUDA_SM90)"
	.elftype	@"ET_EXEC"


//--------------------- .nv.info                  --------------------------
	.section	.nv.info,"",@"SHT_CUDA_INFO"
	.align	4


	//----- nvinfo : EIATTR_REGCOUNT
	.align		4
        /*0000*/ 	.byte	0x04, 0x2f
        /*0002*/ 	.short	(.L_3 - .L_2)
	.align		4
.L_2:
        /*0004*/ 	.word	index@(triton_poi_fused__native_batch_norm_legit_no_training_cat_relu_38)
        /*0008*/ 	.word	0x0000001e


	//----- nvinfo : EIATTR_MIN_STACK_SIZE
	.align		4
.L_3:
        /*000c*/ 	.byte	0x04, 0x12
        /*000e*/ 	.short	(.L_5 - .L_4)
	.align		4
.L_4:
        /*0010*/ 	.word	index@(triton_poi_fused__native_batch_norm_legit_no_training_cat_relu_38)
        /*0014*/ 	.word	0x00000000


	//----- nvinfo : EIATTR_FRAME_SIZE
	.align		4
.L_5:
        /*0018*/ 	.byte	0x04, 0x11
        /*001a*/ 	.short	(.L_7 - .L_6)
	.align		4
.L_6:
        /*001c*/ 	.word	index@(triton_poi_fused__native_batch_norm_legit_no_training_cat_relu_38)
        /*0020*/ 	.word	0x00000000


	//----- nvinfo : EIATTR_MIN_STACK_SIZE
	.align		4
.L_7:
        /*0024*/ 	.byte	0x04, 0x12
        /*0026*/ 	.short	(.L_9 - .L_8)
	.align		4
.L_8:
        /*0028*/ 	.word	index@(triton_poi_fused__native_batch_norm_legit_no_training_cat_relu_38)
        /*002c*/ 	.word	0x00000000
.L_9:


//--------------------- .nv.info.triton_poi_fused__native_batch_norm_legit_no_training_cat_relu_38 --------------------------
	.section	.nv.info.triton_poi_fused__native_batch_norm_legit_no_training_cat_relu_38,"",@"SHT_CUDA_INFO"
	.sectionflags	@""
	.align	4


	//----- nvinfo : EIATTR_CUDA_API_VERSION
	.align		4
        /*0000*/ 	.byte	0x04, 0x37
        /*0002*/ 	.short	(.L_11 - .L_10)
.L_10:
        /*0004*/ 	.word	0x0000007c


	//----- nvinfo : EIATTR_KPARAM_INFO
	.align		4
.L_11:
        /*0008*/ 	.byte	0x04, 0x17
        /*000a*/ 	.short	(.L_13 - .L_12)
.L_12:
        /*000c*/ 	.word	0x00000000
        /*0010*/ 	.short	0x000a
        /*0012*/ 	.short	0x0050
        /*0014*/ 	.byte	0x00, 0xf0, 0x11, 0x00


	//----- nvinfo : EIATTR_KPARAM_INFO
	.align		4
.L_13:
        /*0018*/ 	.byte	0x04, 0x17
        /*001a*/ 	.short	(.L_15 - .L_14)
.L_14:
        /*001c*/ 	.word	0x00000000
        /*0020*/ 	.short	0x0009
        /*0022*/ 	.short	0x0048
        /*0024*/ 	.byte	0x00, 0xf4, 0x21, 0x00


	//----- nvinfo : EIATTR_KPARAM_INFO
	.align		4
.L_15:
        /*0028*/ 	.byte	0x04, 0x17
        /*002a*/ 	.short	(.L_17 - .L_16)
.L_16:
        /*002c*/ 	.word	0x00000000
        /*0030*/ 	.short	0x0008
        /*0032*/ 	.short	0x0040
        /*0034*/ 	.byte	0x00, 0xf4, 0x21, 0x00


	//----- nvinfo : EIATTR_KPARAM_INFO
	.align		4
.L_17:
        /*0038*/ 	.byte	0x04, 0x17
        /*003a*/ 	.short	(.L_19 - .L_18)
.L_18:
        /*003c*/ 	.word	0x00000000
        /*0040*/ 	.short	0x0007
        /*0042*/ 	.short	0x0038
        /*0044*/ 	.byte	0x00, 0xf4, 0x21, 0x00


	//----- nvinfo : EIATTR_KPARAM_INFO
	.align		4
.L_19:
        /*0048*/ 	.byte	0x04, 0x17
        /*004a*/ 	.short	(.L_21 - .L_20)
.L_20:
        /*004c*/ 	.word	0x00000000
        /*0050*/ 	.short	0x0006
        /*0052*/ 	.short	0x0030
        /*0054*/ 	.byte	0x00, 0xf4, 0x21, 0x00


	//----- nvinfo : EIATTR_KPARAM_INFO
	.align		4
.L_21:
        /*0058*/ 	.byte	0x04, 0x17
        /*005a*/ 	.short	(.L_23 - .L_22)
.L_22:
        /*005c*/ 	.word	0x00000000
        /*0060*/ 	.short	0x0005
        /*0062*/ 	.short	0x0028
        /*0064*/ 	.byte	0x00, 0xf4, 0x21, 0x00


	//----- nvinfo : EIATTR_KPARAM_INFO
	.align		4
.L_23:
        /*0068*/ 	.byte	0x04, 0x17
        /*006a*/ 	.short	(.L_25 - .L_24)
.L_24:
        /*006c*/ 	.word	0x00000000
        /*0070*/ 	.short	0x0004
        /*0072*/ 	.short	0x0020
        /*0074*/ 	.byte	0x00, 0xf4, 0x21, 0x00


	//----- nvinfo : EIATTR_KPARAM_INFO
	.align		4
.L_25:
        /*0078*/ 	.byte	0x04, 0x17
        /*007a*/ 	.short	(.L_27 - .L_26)
.L_26:
        /*007c*/ 	.word	0x00000000
        /*0080*/ 	.short	0x0003
        /*0082*/ 	.short	0x0018
        /*0084*/ 	.byte	0x00, 0xf4, 0x21, 0x00


	//----- nvinfo : EIATTR_KPARAM_INFO
	.align		4
.L_27:
        /*0088*/ 	.byte	0x04, 0x17
        /*008a*/ 	.short	(.L_29 - .L_28)
.L_28:
        /*008c*/ 	.word	0x00000000
        /*0090*/ 	.short	0x0002
        /*0092*/ 	.short	0x0010
        /*0094*/ 	.byte	0x00, 0xf4, 0x21, 0x00


	//----- nvinfo : EIATTR_KPARAM_INFO
	.align		4
.L_29:
        /*0098*/ 	.byte	0x04, 0x17
        /*009a*/ 	.short	(.L_31 - .L_30)
.L_30:
        /*009c*/ 	.word	0x00000000
        /*00a0*/ 	.short	0x0001
        /*00a2*/ 	.short	0x0008
        /*00a4*/ 	.byte	0x00, 0xf4, 0x21, 0x00


	//----- nvinfo : EIATTR_KPARAM_INFO
	.align		4
.L_31:
        /*00a8*/ 	.byte	0x04, 0x17
        /*00aa*/ 	.short	(.L_33 - .L_32)
.L_32:
        /*00ac*/ 	.word	0x00000000
        /*00b0*/ 	.short	0x0000
        /*00b2*/ 	.short	0x0000
        /*00b4*/ 	.byte	0x00, 0xf4, 0x21, 0x00


	//----- nvinfo : EIATTR_SPARSE_MMA_MASK
	.align		4
.L_33:
        /*00b8*/ 	.byte	0x03, 0x50
        /*00ba*/ 	.short	0x0000


	//----- nvinfo : EIATTR_MAXREG_COUNT
	.align		4
        /*00bc*/ 	.byte	0x03, 0x1b
        /*00be*/ 	.short	0x00ff


	//----- nvinfo : EIATTR_EXIT_INSTR_OFFSETS
	.align		4
        /*00c0*/ 	.byte	0x04, 0x1c
        /*00c2*/ 	.short	(.L_35 - .L_34)


	//   ....[0]....
.L_34:
        /*00c4*/ 	.word	0x000008e0


	//----- nvinfo : EIATTR_REQNTID
	.align		4
.L_35:
        /*00c8*/ 	.byte	0x04, 0x10
        /*00ca*/ 	.short	(.L_37 - .L_36)
.L_36:
        /*00cc*/ 	.word	0x00000100
        /*00d0*/ 	.word	0x00000001
        /*00d4*/ 	.word	0x00000001


	//----- nvinfo : EIATTR_CBANK_PARAM_SIZE
	.align		4
.L_37:
        /*00d8*/ 	.byte	0x03, 0x19
        /*00da*/ 	.short	0x0054


	//----- nvinfo : EIATTR_PARAM_CBANK
	.align		4
        /*00dc*/ 	.byte	0x04, 0x0a
        /*00de*/ 	.short	(.L_39 - .L_38)
	.align		4
.L_38:
        /*00e0*/ 	.word	index@(.nv.constant0.triton_poi_fused__native_batch_norm_legit_no_training_cat_relu_38)
        /*00e4*/ 	.short	0x0210
        /*00e6*/ 	.short	0x0054


	//----- nvinfo : EIATTR_SW_WAR
	.align		4
.L_39:
        /*00e8*/ 	.byte	0x04, 0x36
        /*00ea*/ 	.short	(.L_41 - .L_40)
.L_40:
        /*00ec*/ 	.word	0x00000008
.L_41:


//--------------------- .nv.callgraph             --------------------------
	.section	.nv.callgraph,"",@"SHT_CUDA_CALLGRAPH"
	.align	4
	.sectionentsize	8
	.align		4
        /*0000*/ 	.word	0x00000000
	.align		4
        /*0004*/ 	.word	0xffffffff
	.align		4
        /*0008*/ 	.word	0x00000000
	.align		4
        /*000c*/ 	.word	0xfffffffe
	.align		4
        /*0010*/ 	.word	0x00000000
	.align		4
        /*0014*/ 	.word	0xfffffffd
	.align		4
        /*0018*/ 	.word	0x00000000
	.align		4
        /*001c*/ 	.word	0xfffffffc


//--------------------- .nv.constant4             --------------------------
	.section	.nv.constant4,"a",@progbits
	.align	8
	.align		8
.nv.constant4:
        /*0000*/ 	.dword	_$_str
	.align		8
        /*0008*/ 	.dword	_$_str_$_2


//--------------------- .text.triton_poi_fused__native_batch_norm_legit_no_training_cat_relu_38 --------------------------
	.section	.text.triton_poi_fused__native_batch_norm_legit_no_training_cat_relu_38,"ax",@progbits
	.align	128
        .global         triton_poi_fused__native_batch_norm_legit_no_training_cat_relu_38
        .type           triton_poi_fused__native_batch_norm_legit_no_training_cat_relu_38,@function
        .size           triton_poi_fused__native_batch_norm_legit_no_training_cat_relu_38,(.L_x_1 - triton_poi_fused__native_batch_norm_legit_no_training_cat_relu_38)
        .other          triton_poi_fused__native_batch_norm_legit_no_training_cat_relu_38,@"STO_CUDA_ENTRY STV_DEFAULT"
triton_poi_fused__native_batch_norm_legit_no_training_cat_relu_38:
.text.triton_poi_fused__native_batch_norm_legit_no_training_cat_relu_38:
[----:B------:R-:W-:Y:S01]  /*0000*/  LDC R1, c[0x0][0x28] ;  /* 0x00000a00ff017b82 */ /* 0x000fe20000000800 */
[----:B------:R-:W1:Y:S01]  /*0010*/  S2R R0, SR_TID.X ;  /* 0x0000000000007919 */ /* 0x000e620000002100 */
[----:B------:R-:W-:Y:S01]  /*0020*/  CS2R R10, SRZ ;  /* 0x00000000000a7805 */ /* 0x000fe2000001ff00 */
[----:B------:R-:W-:Y:S01]  /*0030*/  ULDC.64 UR4, c[0x0][0x208] ;  /* 0x0000820000047ab9 */ /* 0x000fe20000000a00 */
[----:B------:R-:W-:Y:S01]  /*0040*/  ULDC.64 UR6, c[0x0][0x218] ;  /* 0x0000860000067ab9 */ /* 0x000fe20000000a00 */
[----:B------:R-:W2:Y:S01]  /*0050*/  S2R R3, SR_CTAID.X ;  /* 0x0000000000037919 */ /* 0x000ea20000002500 */
[----:B------:R-:W-:Y:S01]  /*0060*/  ULDC.64 UR8, c[0x0][0x228] ;  /* 0x00008a0000087ab9 */ /* 0x000fe20000000a00 */
[----:B-1----:R-:W-:-:S05]  /*0070*/  IMAD.SHL.U32 R0, R0, 0x2, RZ ;  /* 0x0000000200007824 */ /* 0x002fca00078e00ff */
[----:B------:R-:W-:-:S05]  /*0080*/  LOP3.LUT R0, R0, 0x1fe, RZ, 0xc0, !PT ;  /* 0x000001fe00007812 */ /* 0x000fca00078ec0ff */
[----:B--2---:R-:W-:Y:S02]  /*0090*/  IMAD R0, R3, 0x200, R0 ;  /* 0x0000020003007824 */ /* 0x004fe400078e0200 */
[----:B------:R-:W1:Y:S03]  /*00a0*/  LDC.64 R2, c[0x0][0x210] ;  /* 0x00008400ff027b82 */ /* 0x000e660000000a00 */
[----:B------:R-:W-:-:S04]  /*00b0*/  SHF.R.S32.HI R5, RZ, 0x1f, R0 ;  /* 0x0000001fff057819 */ /* 0x000fc80000011400 */
[CC--:B------:R-:W-:Y:S02]  /*00c0*/  LEA.HI R8, R5.reuse, R0.reuse, RZ, 0xc ;  /* 0x0000000005087211 */ /* 0x0c0fe400078f60ff */
[----:B------:R-:W-:Y:S02]  /*00d0*/  LEA.HI R6, R5, R0, RZ, 0x6 ;  /* 0x0000000005067211 */ /* 0x000fe400078f30ff */
[----:B------:R-:W-:Y:S02]  /*00e0*/  SHF.R.S32.HI R17, RZ, 0xc, R8 ;  /* 0x0000000cff117819 */ /* 0x000fe40000011408 */
[----:B------:R-:W-:-:S03]  /*00f0*/  SHF.R.S32.HI R7, RZ, 0x6, R6 ;  /* 0x00000006ff077819 */ /* 0x000fc60000011406 */
[----:B------:R-:W-:-:S05]  /*0100*/  IMAD.HI R4, R17, 0x66666667, RZ ;  /* 0x6666666711047827 */ /* 0x000fca00078e02ff */
[----:B------:R-:W-:-:S04]  /*0110*/  SHF.R.U32.HI R5, RZ, 0x1f, R4 ;  /* 0x0000001fff057819 */ /* 0x000fc80000011604 */
[----:B------:R-:W-:Y:S02]  /*0120*/  LEA.HI.SX32 R4, R4, R5, 0x1b ;  /* 0x0000000504047211 */ /* 0x000fe400078fdaff */
[----:B------:R-:W-:-:S03]  /*0130*/  LEA.HI R5, R7, R7, RZ, 0x6 ;  /* 0x0000000707057211 */ /* 0x000fc600078f30ff */
[----:B------:R-:W-:Y:S01]  /*0140*/  IMAD R17, R4, -0x50, R17 ;  /* 0xffffffb004117824 */ /* 0x000fe200078e0211 */
[----:B------:R-:W-:Y:S02]  /*0150*/  LOP3.LUT R4, R5, 0xffffffc0, RZ, 0xc0, !PT ;  /* 0xffffffc005047812 */ /* 0x000fe400078ec0ff */
[----:B------:R-:W-:Y:S02]  /*0160*/  LOP3.LUT R5, R6, 0xffffffc0, RZ, 0xc0, !PT ;  /* 0xffffffc006057812 */ /* 0x000fe400078ec0ff */
[----:B------:R-:W-:Y:S01]  /*0170*/  ISETP.GE.AND P0, PT, R17, 0x40, PT ;  /* 0x000000401100780c */ /* 0x000fe20003f06270 */
[----:B------:R-:W-:-:S04]  /*0180*/  IMAD.IADD R13, R7, 0x1, -R4 ;  /* 0x00000001070d7824 */ /* 0x000fc800078e0a04 */
[----:B-1----:R-:W-:-:S08]  /*0190*/  IMAD.WIDE R12, R13, 0x8, R2 ;  /* 0x000000080d0c7825 */ /* 0x002fd000078e0202 */
[----:B------:R1:W2:Y:S01]  /*01a0*/  @!P0 LDG.E.EL.64 R10, desc[UR4][R12.64] ;  /* 0x000000040c0a8981 */ /* 0x0002a2000c2e1b00 */
[C---:B------:R-:W-:Y:S01]  /*01b0*/  IMAD.IADD R15, R0.reuse, 0x1, -R5 ;  /* 0x00000001000f7824 */ /* 0x040fe200078e0a05 */
[----:B------:R-:W-:Y:S02]  /*01c0*/  CS2R R4, SRZ ;  /* 0x0000000000047805 */ /* 0x000fe4000001ff00 */
[----:B------:R-:W-:Y:S01]  /*01d0*/  CS2R R6, SRZ ;  /* 0x0000000000067805 */ /* 0x000fe2000001ff00 */
[----:B------:R-:W-:Y:S02]  /*01e0*/  IMAD.WIDE R14, R15, 0x8, R2 ;  /* 0x000000080f0e7825 */ /* 0x000fe400078e0202 */
[----:B------:R-:W3:Y:S03]  /*01f0*/  LDC.64 R2, c[0x0][0x238] ;  /* 0x00008e00ff027b82 */ /* 0x000ee60000000a00 */
[----:B------:R-:W4:Y:S01]  /*0200*/  @!P0 LDG.E.EL.128 R4, desc[UR4][R14.64] ;  /* 0x000000040e048981 */ /* 0x000f22000c2e1d00 */
[----:B------:R-:W-:-:S05]  /*0210*/  IMAD.HI R9, R0, 0x66666667, RZ ;  /* 0x6666666700097827 */ /* 0x000fca00078e02ff */
[----:B------:R-:W-:-:S04]  /*0220*/  SHF.R.U32.HI R16, RZ, 0x1f, R9 ;  /* 0x0000001fff107819 */ /* 0x000fc80000011609 */
[----:B-1----:R-:W-:-:S05]  /*0230*/  LEA.HI.SX32 R12, R9, R16, 0xf ;  /* 0x00000010090c7211 */ /* 0x002fca00078f7aff */
[----:B------:R-:W-:Y:S01]  /*0240*/  IMAD.U32 R12, R12, 0x10000, RZ ;  /* 0x000100000c0c7824 */ /* 0x000fe200078e00ff */
[----:B--2---:R-:W-:Y:S02]  /*0250*/  SEL R18, R11, RZ, !P0 ;  /* 0x000000ff0b127207 */ /* 0x004fe40004000000 */
[----:B------:R-:W-:Y:S02]  /*0260*/  SEL R13, R10, RZ, !P0 ;  /* 0x000000ff0a0d7207 */ /* 0x000fe40004000000 */
[----:B------:R-:W-:-:S04]  /*0270*/  SHF.R.U32.HI R11, RZ, 0x1a, R18 ;  /* 0x0000001aff0b7819 */ /* 0x000fc80000011612 */
[----:B------:R-:W-:Y:S02]  /*0280*/  LOP3.LUT R10, R11, 0x20, RZ, 0xc0, !PT ;  /* 0x000000200b0a7812 */ /* 0x000fe400078ec0ff */
[----:B----4-:R-:W-:Y:S02]  /*0290*/  SEL R14, R4, RZ, !P0 ;  /* 0x000000ff040e7207 */ /* 0x010fe40004000000 */
[----:B------:R-:W-:Y:S01]  /*02a0*/  IADD3 R9, P1, R10, R13, RZ ;  /* 0x0000000d0a097210 */ /* 0x000fe20007f3e0ff */
[----:B------:R-:W-:Y:S01]  /*02b0*/  IMAD R10, R17, 0x400, R12 ;  /* 0x00000400110a7824 */ /* 0x000fe200078e020c */
[----:B------:R-:W-:Y:S02]  /*02c0*/  SEL R11, R5, RZ, !P0 ;  /* 0x000000ff050b7207 */ /* 0x000fe40004000000 */
[----:B------:R-:W-:Y:S01]  /*02d0*/  LOP3.LUT R13, R8, 0xfffff000, RZ, 0xc0, !PT ;  /* 0xfffff000080d7812 */ /* 0x000fe200078ec0ff */
[----:B------:R-:W-:Y:S01]  /*02e0*/  IMAD.X R4, RZ, RZ, R18, P1 ;  /* 0x000000ffff047224 */ /* 0x000fe200008e0612 */
[----:B------:R-:W-:Y:S01]  /*02f0*/  SHF.R.U32.HI R15, RZ, 0x1a, R11 ;  /* 0x0000001aff0f7819 */ /* 0x000fe2000001160b */
[----:B------:R-:W-:Y:S01]  /*0300*/  IMAD.SHL.U32 R5, R9, 0x20, RZ ;  /* 0x0000002009057824 */ /* 0x000fe200078e00ff */
[----:B------:R-:W-:Y:S01]  /*0310*/  SEL R18, R7, RZ, !P0 ;  /* 0x000000ff07127207 */ /* 0x000fe20004000000 */
[----:B------:R-:W-:Y:S01]  /*0320*/  IMAD.IADD R13, R0, 0x1, -R13 ;  /* 0x00000001000d7824 */ /* 0x000fe200078e0a0d */
[----:B------:R-:W-:Y:S01]  /*0330*/  SHF.L.U64.HI R4, R9, 0x5, R4 ;  /* 0x0000000509047819 */ /* 0x000fe20000010204 */
[----:B---3--:R-:W-:Y:S01]  /*0340*/  IMAD.WIDE R8, R17, 0x4, R2 ;  /* 0x0000000411087825 */ /* 0x008fe200078e0202 */
[----:B------:R-:W-:-:S02]  /*0350*/  SEL R16, R6, RZ, !P0 ;  /* 0x000000ff06107207 */ /* 0x000fc40004000000 */
[----:B------:R-:W-:Y:S01]  /*0360*/  LOP3.LUT R15, R15, 0x20, RZ, 0xc0, !PT ;  /* 0x000000200f0f7812 */ /* 0x000fe200078ec0ff */
[----:B------:R-:W-:Y:S01]  /*0370*/  IMAD.SHL.U32 R3, R17, 0x1000, RZ ;  /* 0x0000100011037824 */ /* 0x000fe200078e00ff */
[----:B------:R1:W2:Y:S01]  /*0380*/  LDG.E.EL R19, desc[UR4][R8.64] ;  /* 0x0000000408137981 */ /* 0x0002a2000c2e1900 */
[--C-:B------:R-:W-:Y:S02]  /*0390*/  IADD3 R14, P4, P5, R5, R14, R10.reuse ;  /* 0x0000000e050e7210 */ /* 0x100fe40007d9e00a */
[----:B------:R-:W-:Y:S02]  /*03a0*/  SHF.R.S32.HI R7, RZ, 0x1f, R10 ;  /* 0x0000001fff077819 */ /* 0x000fe4000001140a */
[--C-:B------:R-:W-:Y:S02]  /*03b0*/  SHF.R.S32.HI R6, RZ, 0x1f, R12.reuse ;  /* 0x0000001fff067819 */ /* 0x100fe4000001140c */
[----:B------:R-:W-:Y:S02]  /*03c0*/  IADD3 R2, P2, P3, R3, R13, R12 ;  /* 0x0000000d03027210 */ /* 0x000fe40007b5e00c */
[----:B------:R-:W-:Y:S01]  /*03d0*/  SHF.R.U32.HI R12, RZ, 0x1a, R18 ;  /* 0x0000001aff0c7819 */ /* 0x000fe20000011612 */
[----:B-1----:R-:W1:Y:S01]  /*03e0*/  LDC.64 R8, c[0x0][0x230] ;  /* 0x00008c00ff087b82 */ /* 0x002e620000000a00 */
[----:B------:R-:W-:-:S02]  /*03f0*/  IADD3 R14, P1, R14, R15, RZ ;  /* 0x0000000f0e0e7210 */ /* 0x000fc40007f3e0ff */
[----:B------:R-:W-:Y:S02]  /*0400*/  IADD3.X R11, R4, R11, R7, P4, P5 ;  /* 0x0000000b040b7210 */ /* 0x000fe400027ea407 */
[----:B------:R-:W-:Y:S02]  /*0410*/  IADD3 R5, P4, P5, R5, R16, R10 ;  /* 0x0000001005057210 */ /* 0x000fe40007d9e00a */
[----:B------:R-:W-:Y:S01]  /*0420*/  LOP3.LUT R10, R12, 0x20, RZ, 0xc0, !PT ;  /* 0x000000200c0a7812 */ /* 0x000fe200078ec0ff */
[----:B------:R-:W-:Y:S01]  /*0430*/  IMAD.X R11, RZ, RZ, R11, P1 ;  /* 0x000000ffff0b7224 */ /* 0x000fe200008e060b */
[----:B------:R-:W-:Y:S01]  /*0440*/  IADD3.X R7, R4, R18, R7, P4, P5 ;  /* 0x0000001204077210 */ /* 0x000fe200027ea407 */
[----:B------:R-:W-:Y:S01]  /*0450*/  IMAD.SHL.U32 R12, R14, 0x4, RZ ;  /* 0x000000040e0c7824 */ /* 0x000fe200078e00ff */
[----:B------:R-:W-:Y:S02]  /*0460*/  SHF.R.S32.HI R13, RZ, 0x1f, R13 ;  /* 0x0000001fff0d7819 */ /* 0x000fe4000001140d */
[----:B------:R-:W-:-:S02]  /*0470*/  SHF.R.S32.HI R3, RZ, 0x1f, R3 ;  /* 0x0000001fff037819 */ /* 0x000fc40000011403 */
[----:B------:R-:W-:Y:S02]  /*0480*/  IADD3 R4, P1, R5, R10, RZ ;  /* 0x0000000a05047210 */ /* 0x000fe40007f3e0ff */
[----:B------:R-:W-:Y:S02]  /*0490*/  IADD3.X R3, R3, R13, R6, P2, P3 ;  /* 0x0000000d03037210 */ /* 0x000fe400017e6406 */
[----:B------:R-:W-:Y:S01]  /*04a0*/  SHF.L.U64.HI R11, R14, 0x2, R11 ;  /* 0x000000020e0b7819 */ /* 0x000fe2000001020b */
[----:B------:R-:W-:Y:S01]  /*04b0*/  IMAD.X R5, RZ, RZ, R7, P1 ;  /* 0x000000ffff057224 */ /* 0x000fe200008e0607 */
[----:B------:R-:W-:Y:S01]  /*04c0*/  IADD3 R22, P2, R12, UR6, RZ ;  /* 0x000000060c167c10 */ /* 0x000fe2000ff5e0ff */
[----:B------:R-:W-:-:S03]  /*04d0*/  IMAD.SHL.U32 R10, R4, 0x4, RZ ;  /* 0x00000004040a7824 */ /* 0x000fc600078e00ff */
[----:B------:R-:W-:Y:S02]  /*04e0*/  IADD3.X R23, R11, UR7, RZ, P2, !PT ;  /* 0x000000070b177c10 */ /* 0x000fe400097fe4ff */
[----:B------:R-:W-:Y:S02]  /*04f0*/  SHF.L.U64.HI R18, R4, 0x2, R5 ;  /* 0x0000000204127819 */ /* 0x000fe40000010205 */
[----:B------:R-:W-:Y:S01]  /*0500*/  IADD3 R14, P2, R10, UR6, RZ ;  /* 0x000000060a0e7c10 */ /* 0x000fe2000ff5e0ff */
[----:B------:R-:W-:Y:S01]  /*0510*/  IMAD.MOV.U32 R16, RZ, RZ, RZ ;  /* 0x000000ffff107224 */ /* 0x000fe200078e00ff */
[C---:B------:R-:W-:Y:S01]  /*0520*/  LEA R20, P3, R2.reuse, UR8, 0x2 ;  /* 0x0000000802147c11 */ /* 0x040fe2000f8610ff */
[----:B------:R-:W3:Y:S01]  /*0530*/  LDC.64 R4, c[0x0][0x240] ;  /* 0x00009000ff047b82 */ /* 0x000ee20000000a00 */
[----:B------:R-:W-:Y:S01]  /*0540*/  IADD3.X R15, R18, UR7, RZ, P2, !PT ;  /* 0x00000007120f7c10 */ /* 0x000fe200097fe4ff */
[----:B------:R-:W-:Y:S01]  /*0550*/  ULDC.64 UR6, c[0x0][0x220] ;  /* 0x0000880000067ab9 */ /* 0x000fe20000000a00 */
[----:B------:R-:W-:Y:S01]  /*0560*/  LEA.HI.X R21, R2, UR9, R3, 0x2, P3 ;  /* 0x0000000902157c11 */ /* 0x000fe200098f1403 */
[----:B------:R4:W5:Y:S01]  /*0570*/  @!P0 LDG.E.EL R16, desc[UR4][R22.64] ;  /* 0x0000000416108981 */ /* 0x000962000c2e1900 */
[----:B------:R-:W-:-:S02]  /*0580*/  IADD3 R12, P2, R12, UR6, RZ ;  /* 0x000000060c0c7c10 */ /* 0x000fc4000ff5e0ff */
[----:B------:R-:W-:Y:S01]  /*0590*/  IADD3 R10, P3, R10, UR6, RZ ;  /* 0x000000060a0a7c10 */ /* 0x000fe2000ff7e0ff */
[----:B------:R-:W3:Y:S01]  /*05a0*/  LDC.64 R2, c[0x0][0x248] ;  /* 0x00009200ff027b82 */ /* 0x000ee20000000a00 */
[----:B------:R-:W-:Y:S02]  /*05b0*/  ISETP.GT.AND P1, PT, R17, 0x3f, PT ;  /* 0x0000003f1100780c */ /* 0x000fe40003f24270 */
[----:B------:R-:W-:Y:S02]  /*05c0*/  IADD3.X R13, R11, UR7, RZ, P2, !PT ;  /* 0x000000070b0d7c10 */ /* 0x000fe400097fe4ff */
[----:B------:R-:W-:Y:S01]  /*05d0*/  IADD3.X R11, R18, UR7, RZ, P3, !PT ;  /* 0x00000007120b7c10 */ /* 0x000fe20009ffe4ff */
[----:B------:R-:W-:Y:S01]  /*05e0*/  IMAD.MOV.U32 R18, RZ, RZ, RZ ;  /* 0x000000ffff127224 */ /* 0x000fe200078e00ff */
[----:B----4-:R-:W-:Y:S02]  /*05f0*/  CS2R R22, SRZ ;  /* 0x0000000000167805 */ /* 0x010fe4000001ff00 */
[----:B------:R-:W-:-:S03]  /*0600*/  CS2R R6, SRZ ;  /* 0x0000000000067805 */ /* 0x000fc6000001ff00 */
[----:B------:R-:W4:Y:S01]  /*0610*/  @!P0 LDG.E.EL R18, desc[UR4][R12.64] ;  /* 0x000000040c128981 */ /* 0x000f22000c2e1900 */
[----:B-1----:R-:W-:-:S03]  /*0620*/  IMAD.WIDE R24, R17, 0x4, R8 ;  /* 0x0000000411187825 */ /* 0x002fc600078e0208 */
[----:B------:R-:W4:Y:S04]  /*0630*/  @!P0 LDG.E.EL R23, desc[UR4][R14.64] ;  /* 0x000000040e178981 */ /* 0x000f28000c2e1900 */
[----:B------:R1:W4:Y:S04]  /*0640*/  @!P0 LDG.E.EL R22, desc[UR4][R10.64] ;  /* 0x000000040a168981 */ /* 0x000328000c2e1900 */
[----:B------:R-:W4:Y:S04]  /*0650*/  @P1 LDG.E.64 R6, desc[UR4][R20.64+-0x100000] ;  /* 0xf000000414061981 */ /* 0x000f28000c1e1b00 */
[----:B------:R-:W4:Y:S01]  /*0660*/  LDG.E.EL R8, desc[UR4][R24.64] ;  /* 0x0000000418087981 */ /* 0x000f22000c2e1900 */
[----:B---3--:R-:W-:-:S04]  /*0670*/  IMAD.WIDE R4, R17, 0x4, R4 ;  /* 0x0000000411047825 */ /* 0x008fc800078e0204 */
[----:B0-----:R-:W-:Y:S01]  /*0680*/  IMAD.WIDE R26, R17, 0x4, R2 ;  /* 0x00000004111a7825 */ /* 0x001fe200078e0202 */
[----:B------:R0:W3:Y:S01]  /*0690*/  LDG.E.EL R9, desc[UR4][R4.64] ;  /* 0x0000000404097981 */ /* 0x0000e2000c2e1900 */
[----:B------:R-:W0:Y:S03]  /*06a0*/  LDC.64 R2, c[0x0][0x250] ;  /* 0x00009400ff027b82 */ /* 0x000e260000000a00 */
[----:B------:R-:W3:Y:S01]  /*06b0*/  LDG.E.EL R20, desc[UR4][R26.64] ;  /* 0x000000041a147981 */ /* 0x000ee2000c2e1900 */
[----:B-1----:R-:W-:-:S04]  /*06c0*/  IMAD.MOV.U32 R10, RZ, RZ, 0x3e800000 ;  /* 0x3e800000ff0a7424 */ /* 0x002fc800078e00ff */
[----:B0-----:R-:W0:Y:S01]  /*06d0*/  LDC.64 R4, c[0x0][0x258] ;  /* 0x00009600ff047b82 */ /* 0x001e220000000a00 */
[----:B------:R-:W-:-:S04]  /*06e0*/  IMAD.WIDE R2, R0, 0x4, R2 ;  /* 0x0000000400027825 */ /* 0x000fc800078e0202 */
[----:B0-----:R-:W-:-:S04]  /*06f0*/  IMAD.WIDE R4, R0, 0x4, R4 ;  /* 0x0000000400047825 */ /* 0x001fc800078e0204 */
[----:B--2---:R-:W-:-:S04]  /*0700*/  FADD R19, R19, 9.9999997473787516356e-06 ;  /* 0x3727c5ac13137421 */ /* 0x004fc80000000000 */
[----:B------:R-:W0:Y:S02]  /*0710*/  MUFU.SQRT R17, R19 ;  /* 0x0000001300117308 */ /* 0x000e240000002000 */
[C---:B0-----:R-:W-:Y:S02]  /*0720*/  FSETP.GT.AND P2, PT, R17.reuse, 8.50705917302346158658e+37, PT ;  /* 0x7e8000001100780b */ /* 0x041fe40003f44000 */
[----:B------:R-:W-:-:S11]  /*0730*/  FSETP.GEU.AND P3, PT, R17, 1.175494350822287508e-38, PT ;  /* 0x008000001100780b */ /* 0x000fd60003f6e000 */
[----:B------:R-:W-:-:S04]  /*0740*/  @P2 FMUL R17, R17, 0.25 ;  /* 0x3e80000011112820 */ /* 0x000fc80000400000 */
[----:B------:R-:W-:-:S06]  /*0750*/  @!P3 FMUL R17, R17, 16777216 ;  /* 0x4b8000001111b820 */ /* 0x000fcc0000400000 */
[----:B------:R-:W0:Y:S01]  /*0760*/  MUFU.RCP R17, R17 ;  /* 0x0000001100117308 */ /* 0x000e220000001000 */
[----:B------:R-:W-:Y:S02]  /*0770*/  FSEL R10, R10, 1, P2 ;  /* 0x3f8000000a0a7808 */ /* 0x000fe40001000000 */
[----:B-----5:R-:W-:-:S03]  /*0780*/  SEL R16, R16, RZ, !P0 ;  /* 0x000000ff10107207 */ /* 0x020fc60004000000 */
[----:B------:R-:W-:Y:S01]  /*0790*/  @!P3 FMUL R10, R10, 16777216 ;  /* 0x4b8000000a0ab820 */ /* 0x000fe20000400000 */
[----:B----4-:R-:W-:Y:S02]  /*07a0*/  SEL R11, R18, RZ, !P0 ;  /* 0x000000ff120b7207 */ /* 0x010fe40004000000 */
[----:B------:R-:W-:Y:S02]  /*07b0*/  SEL R23, R23, RZ, !P0 ;  /* 0x000000ff17177207 */ /* 0x000fe40004000000 */
[----:B------:R-:W-:Y:S02]  /*07c0*/  SEL R22, R22, RZ, !P0 ;  /* 0x000000ff16167207 */ /* 0x000fe40004000000 */
[----:B------:R-:W-:Y:S01]  /*07d0*/  SEL R6, R6, RZ, P1 ;  /* 0x000000ff06067207 */ /* 0x000fe20000800000 */
[----:B------:R-:W-:Y:S01]  /*07e0*/  @!P0 FMUL R6, R16, R11 ;  /* 0x0000000b10068220 */ /* 0x000fe20000400000 */
[----:B------:R-:W-:Y:S01]  /*07f0*/  SEL R7, R7, RZ, P1 ;  /* 0x000000ff07077207 */ /* 0x000fe20000800000 */
[----:B------:R-:W-:Y:S01]  /*0800*/  @!P0 FMUL R7, R23, R22 ;  /* 0x0000001617078220 */ /* 0x000fe20000400000 */
[----:B0-----:R-:W-:Y:S01]  /*0810*/  FMUL R17, R17, R10 ;  /* 0x0000000a11117220 */ /* 0x001fe20000400000 */
[----:B------:R-:W-:-:S02]  /*0820*/  FADD R10, -R8, R6 ;  /* 0x00000006080a7221 */ /* 0x000fc40000000100 */
[----:B------:R-:W-:Y:S02]  /*0830*/  FADD R8, -R8, R7 ;  /* 0x0000000708087221 */ /* 0x000fe40000000100 */
[-C--:B------:R-:W-:Y:S02]  /*0840*/  FMUL R10, R10, R17.reuse ;  /* 0x000000110a0a7220 */ /* 0x080fe40000400000 */
[----:B------:R-:W-:Y:S02]  /*0850*/  FMUL R17, R8, R17 ;  /* 0x0000001108117220 */ /* 0x000fe40000400000 */
[C-C-:B---3--:R-:W-:Y:S02]  /*0860*/  FFMA R10, R9.reuse, R10, R20.reuse ;  /* 0x0000000a090a7223 */ /* 0x148fe40000000014 */
[----:B------:R-:W-:-:S03]  /*0870*/  FFMA R17, R9, R17, R20 ;  /* 0x0000001109117223 */ /* 0x000fc60000000014 */
[C---:B------:R-:W-:Y:S02]  /*0880*/  FSETP.GEU.AND P0, PT, R10.reuse, RZ, PT ;  /* 0x000000ff0a00720b */ /* 0x040fe40003f0e000 */
[C---:B------:R-:W-:Y:S02]  /*0890*/  FSETP.GEU.AND P1, PT, R17.reuse, RZ, PT ;  /* 0x000000ff1100720b */ /* 0x040fe40003f2e000 */
[----:B------:R-:W-:Y:S02]  /*08a0*/  FSEL R10, R10, RZ, P0 ;  /* 0x000000ff0a0a7208 */ /* 0x000fe40000000000 */
[----:B------:R-:W-:Y:S01]  /*08b0*/  FSEL R11, R17, RZ, P1 ;  /* 0x000000ff110b7208 */ /* 0x000fe20000800000 */
[----:B------:R-:W-:Y:S04]  /*08c0*/  STG.E.64 desc[UR4][R2.64], R6 ;  /* 0x0000000602007986 */ /* 0x000fe8000c101b04 */
[----:B------:R-:W-:Y:S01]  /*08d0*/  STG.E.64 desc[UR4][R4.64], R10 ;  /* 0x0000000a04007986 */ /* 0x000fe2000c101b04 */
[----:B------:R-:W-:Y:S05]  /*08e0*/  EXIT ;  /* 0x000000000000794d */ /* 0x000fea0003800000 */
.L_x_0:
[----:B------:R-:W-:-:S00]  /*08f0*/  BRA `(.L_x_0) ;  /* 0xfffffffc00fc7947 */ /* 0x000fc0000383ffff */
[----:B------:R-:W-:-:S00]  /*0900*/  NOP ;  /* 0x0000000000007918 */ /* 0x000fc00000000000 */
[----:B------:R-:W-:-:S00]  /*0910*/  NOP ;  /* 0x0000000000007918 */ /* 0x000fc00000000000 */
[----:B------:R-:W-:-:S00]  /*0920*/  NOP ;  /* 0x0000000000007918 */ /* 0x000fc00000000000 */
[----:B------:R-:W-:-:S00]  /*0930*/  NOP ;  /* 0x0000000000007918 */ /* 0x000fc00000000000 */
[----:B------:R-:W-:-:S00]  /*0940*/  NOP ;  /* 0x0000000000007918 */ /* 0x000fc00000000000 */
[----:B------:R-:W-:-:S00]  /*0950*/  NOP ;  /* 0x0000000000007918 */ /* 0x000fc00000000000 */
[----:B------:R-:W-:-:S00]  /*0960*/  NOP ;  /* 0x0000000000007918 */ /* 0x000fc00000000000 */
[----:B------:R-:W-:-:S00]  /*0970*/  NOP ;  /* 0x0000000000007918 */ /* 0x000fc00000000000 */
.L_x_1:


//--------------------- .nv.global.init           --------------------------
	.section	.nv.global.init,"aw",@progbits
.nv.global.init:
	.type		_$_str,@object
	.size		_$_str,(_$_str_$_2 - _$_str)
_$_str:
        /*0000*/ 	.byte	0x5f, 0x5f, 0x43, 0x55, 0x44, 0x41, 0x5f, 0x46, 0x54, 0x5a, 0x00
	.type		_$_str_$_2,@object
	.size		_$_str_$_2,(.L_1 - _$_str_$_2)
_$_str_$_2:
        /*000b*/ 	.byte	0x5f, 0x5f, 0x43, 0x55, 0x44, 0x41, 0x5f, 0x50, 0x52, 0x45, 0x43, 0x5f, 0x53, 0x51, 0x52, 0x54
        /*001b*/ 	.byte	0x00
.L_1:


//--------------------- .nv.constant0.triton_poi_fused__native_batch_norm_legit_no_training_cat_relu_38 --------------------------
	.section	.nv.constant0.triton_poi_fused__native_batch_norm_legit_no_training_cat_relu_38,"a",@progbits
	.sectionflags	@""
	.align	4
.nv.constant0.triton_poi_fused__native_batch_norm_legit_no_training_cat_relu_38:
	.zero		612
